//
// Generated by NVIDIA NVVM Compiler
//
// Compiler Build ID: CL-36424714
// Cuda compilation tools, release 13.0, V13.0.88
// Based on NVVM 20.0.0
//

.version 9.0
.target sm_100
.address_size 64

	// .globl	_Z19funcion_kernel_cudaPfii

.visible .entry _Z19funcion_kernel_cudaPfii(
	.param .u64 .ptr .align 1 _Z19funcion_kernel_cudaPfii_param_0,
	.param .u32 _Z19funcion_kernel_cudaPfii_param_1,
	.param .u32 _Z19funcion_kernel_cudaPfii_param_2
)
{
	.reg .pred 	%p<2>;
	.reg .b32 	%r<6>;
	.reg .b32 	%f<4>;
	.reg .b64 	%rd<7>;

	ld.param.u64 	%rd2, [_Z19funcion_kernel_cudaPfii_param_0];
	ld.param.s32 	%rd3, [_Z19funcion_kernel_cudaPfii_param_1];
	ld.param.u32 	%r1, [_Z19funcion_kernel_cudaPfii_param_2];
	mov.u32 	%r2, %ctaid.x;
	mov.u32 	%r3, %ntid.x;
	mov.u32 	%r4, %tid.x;
	mad.lo.s32 	%r5, %r2, %r3, %r4;
	cvt.u64.u32 	%rd1, %r5;
	setp.ge.u64 	%p1, %rd1, %rd3;
	@%p1 bra 	$L__BB0_2;
	cvta.to.global.u64 	%rd4, %rd2;
	shl.b64 	%rd5, %rd1, 2;
	add.s64 	%rd6, %rd4, %rd5;
	ld.global.f32 	%f1, [%rd6];
	cvt.rn.f32.s32 	%f2, %r1;
	mul.f32 	%f3, %f1, %f2;
	st.global.f32 	[%rd6], %f3;
$L__BB0_2:
	ret;

}


// ===== COMPILED SASS (sm_100) =====

	.target	sm_100

	.elftype	@"ET_EXEC"


//--------------------- .note.nv.tkinfo           --------------------------
	.section	.note.nv.tkinfo,"",@"SHT_NOTE"
	.sectionflags	@"SHF_NOTE_NV_TKINFO"
	.tkinfo
        /*0018*/ 	.word	0x00000002
        /*0030*/ 	.string	""
        /*0030*/ 	.string	"ptxas"
        /*0030*/ 	.string	"Cuda compilation tools, release 13.0, V13.0.88"
        /*0030*/ 	.string	"Build cuda_13.0.r13.0/compiler.36424714_0"
        /*0030*/ 	.string	"-arch sm_100 -m 64 "



//--------------------- .note.nv.cuinfo           --------------------------
	.section	.note.nv.cuinfo,"",@"SHT_NOTE"
	.sectionflags	@"SHF_NOTE_NV_CUINFO"
        /*0018*/ 	.short	0x0002
        /*001a*/ 	.short	0x0064
        /*001c*/ 	.short	0x0082
	.zero		2


//--------------------- .nv.info                  --------------------------
	.section	.nv.info,"",@"SHT_CUDA_INFO"
	.align	4


	//----- nvinfo : EIATTR_REGCOUNT
	.align		4
        /*0000*/ 	.byte	0x04, 0x2f
        /*0002*/ 	.short	(.L_1 - .L_0)
	.align		4
.L_0:
        /*0004*/ 	.word	index@(_Z19funcion_kernel_cudaPfii)
        /*0008*/ 	.word	0x00000008


	//----- nvinfo : EIATTR_FRAME_SIZE
	.align		4
.L_1:
        /*000c*/ 	.byte	0x04, 0x11
        /*000e*/ 	.short	(.L_3 - .L_2)
	.align		4
.L_2:
        /*0010*/ 	.word	index@(_Z19funcion_kernel_cudaPfii)
        /*0014*/ 	.word	0x00000000


	//----- nvinfo : EIATTR_MIN_STACK_SIZE
	.align		4
.L_3:
        /*0018*/ 	.byte	0x04, 0x12
        /*001a*/ 	.short	(.L_5 - .L_4)
	.align		4
.L_4:
        /*001c*/ 	.word	index@(_Z19funcion_kernel_cudaPfii)
        /*0020*/ 	.word	0x00000000
.L_5:


//--------------------- .nv.compat                --------------------------
	.section	.nv.compat,"",@"SHT_CUDA_COMPAT_INFO"
	.align	4
        /*0000*/ 	.byte	0x02, 0x09, 0x00, 0x00, 0x02, 0x02, 0x01, 0x00, 0x02, 0x05, 0x05, 0x00, 0x03, 0x07, 0x01, 0x01
        /*0010*/ 	.byte	0x02, 0x03, 0x00, 0x00, 0x02, 0x06, 0x01, 0x00, 0x04, 0x0b, 0x08, 0x00, 0x09, 0x00, 0x00, 0x00
        /*0020*/ 	.byte	0x00, 0x00, 0x00, 0x00


//--------------------- .nv.info._Z19funcion_kernel_cudaPfii --------------------------
	.section	.nv.info._Z19funcion_kernel_cudaPfii,"",@"SHT_CUDA_INFO"
	.sectionflags	@""
	.align	4


	//----- nvinfo : EIATTR_CUDA_API_VERSION
	.align		4
        /*0000*/ 	.byte	0x04, 0x37
        /*0002*/ 	.short	(.L_7 - .L_6)
.L_6:
        /*0004*/ 	.word	0x00000082


	//----- nvinfo : EIATTR_KPARAM_INFO
	.align		4
.L_7:
        /*0008*/ 	.byte	0x04, 0x17
        /*000a*/ 	.short	(.L_9 - .L_8)
.L_8:
        /*000c*/ 	.word	0x00000000
        /*0010*/ 	.short	0x0002
        /*0012*/ 	.short	0x000c
        /*0014*/ 	.byte	0x00, 0xf0, 0x11, 0x00


	//----- nvinfo : EIATTR_KPARAM_INFO
	.align		4
.L_9:
        /*0018*/ 	.byte	0x04, 0x17
        /*001a*/ 	.short	(.L_11 - .L_10)
.L_10:
        /*001c*/ 	.word	0x00000000
        /*0020*/ 	.short	0x0001
        /*0022*/ 	.short	0x0008
        /*0024*/ 	.byte	0x00, 0xf0, 0x11, 0x00


	//----- nvinfo : EIATTR_KPARAM_INFO
	.align		4
.L_11:
        /*0028*/ 	.byte	0x04, 0x17
        /*002a*/ 	.short	(.L_13 - .L_12)
.L_12:
        /*002c*/ 	.word	0x00000000
        /*0030*/ 	.short	0x0000
        /*0032*/ 	.short	0x0000
        /*0034*/ 	.byte	0x00, 0xf5, 0x21, 0x00


	//----- nvinfo : EIATTR_SPARSE_MMA_MASK
	.align		4
.L_13:
        /*0038*/ 	.byte	0x03, 0x50
        /*003a*/ 	.short	0x0000


	//----- nvinfo : EIATTR_MAXREG_COUNT
	.align		4
        /*003c*/ 	.byte	0x03, 0x1b
        /*003e*/ 	.short	0x00ff


	//----- nvinfo : EIATTR_MERCURY_ISA_VERSION
	.align		4
        /*0040*/ 	.byte	0x03, 0x5f
        /*0042*/ 	.short	0x0101


	//----- nvinfo : EIATTR_VRC_CTA_INIT_COUNT
	.align		4
        /*0044*/ 	.byte	0x02, 0x4a
	.zero		1
	.zero		1


	//----- nvinfo : EIATTR_EXIT_INSTR_OFFSETS
	.align		4
        /*0048*/ 	.byte	0x04, 0x1c
        /*004a*/ 	.short	(.L_15 - .L_14)


	//   ....[0]....
.L_14:
        /*004c*/ 	.word	0x00000090


	//   ....[1]....
        /*0050*/ 	.word	0x00000130


	//----- nvinfo : EIATTR_CBANK_PARAM_SIZE
	.align		4
.L_15:
        /*0054*/ 	.byte	0x03, 0x19
        /*0056*/ 	.short	0x0010


	//----- nvinfo : EIATTR_PARAM_CBANK
	.align		4
        /*0058*/ 	.byte	0x04, 0x0a
        /*005a*/ 	.short	(.L_17 - .L_16)
	.align		4
.L_16:
        /*005c*/ 	.word	index@(.nv.constant0._Z19funcion_kernel_cudaPfii)
        /*0060*/ 	.short	0x0380
        /*0062*/ 	.short	0x0010


	//----- nvinfo : EIATTR_SW_WAR
	.align		4
.L_17:
        /*0064*/ 	.byte	0x04, 0x36
        /*0066*/ 	.short	(.L_19 - .L_18)
.L_18:
        /*0068*/ 	.word	0x00000008
.L_19:


//--------------------- .nv.callgraph             --------------------------
	.section	.nv.callgraph,"",@"SHT_CUDA_CALLGRAPH"
	.align	4
	.sectionentsize	8
	.align		4
        /*0000*/ 	.word	0x00000000
	.align		4
        /*0004*/ 	.word	0xffffffff
	.align		4
        /*0008*/ 	.word	0x00000000
	.align		4
        /*000c*/ 	.word	0xfffffffe
	.align		4
        /*0010*/ 	.word	0x00000000
	.align		4
        /*0014*/ 	.word	0xfffffffd
	.align		4
        /*0018*/ 	.word	0x00000000
	.align		4
        /*001c*/ 	.word	0xfffffffc


//--------------------- .text._Z19funcion_kernel_cudaPfii --------------------------
	.section	.text._Z19funcion_kernel_cudaPfii,"ax",@progbits
	.align	128
        .global         _Z19funcion_kernel_cudaPfii
        .type           _Z19funcion_kernel_cudaPfii,@function
        .size           _Z19funcion_kernel_cudaPfii,(.L_x_1 - _Z19funcion_kernel_cudaPfii)
        .other          _Z19funcion_kernel_cudaPfii,@"STO_CUDA_ENTRY STV_DEFAULT"
_Z19funcion_kernel_cudaPfii:
.text._Z19funcion_kernel_cudaPfii:
[----:B------:R-:W-:Y:S01]  /*0000*/  LDC R1, c[0x0][0x37c] ;  /* 0x0000df00ff017b82 */ /* 0x000fe20000000800 */
[----:B------:R-:W0:Y:S07]  /*0010*/  S2R R3, SR_TID.X ;  /* 0x0000000000037919 */ /* 0x000e2e0000002100 */
[----:B------:R-:W0:Y:S01]  /*0020*/  S2UR UR4, SR_CTAID.X ;  /* 0x00000000000479c3 */ /* 0x000e220000002500 */
[----:B------:R-:W1:Y:S07]  /*0030*/  LDCU UR5, c[0x0][0x388] ;  /* 0x00007100ff0577ac */ /* 0x000e6e0008000800 */
[----:B------:R-:W0:Y:S02]  /*0040*/  LDC R0, c[0x0][0x360] ;  /* 0x0000d800ff007b82 */ /* 0x000e240000000800 */
[----:B0-----:R-:W-:Y:S01]  /*0050*/  IMAD R0, R0, UR4, R3 ;  /* 0x0000000400007c24 */ /* 0x001fe2000f8e0203 */
[----:B-1----:R-:W-:-:S04]  /*0060*/  USHF.R.S32.HI UR4, URZ, 0x1f, UR5 ;  /* 0x0000001fff047899 */ /* 0x002fc80008011405 */
[----:B------:R-:W-:-:S04]  /*0070*/  ISETP.GE.U32.AND P0, PT, R0, UR5, PT ;  /* 0x0000000500007c0c */ /* 0x000fc8000bf06070 */
[----:B------:R-:W-:-:S13]  /*0080*/  ISETP.GE.U32.AND.EX P0, PT, RZ, UR4, PT, P0 ;  /* 0x00000004ff007c0c */ /* 0x000fda000bf06100 */
[----:B------:R-:W-:Y:S05]  /*0090*/  @P0 EXIT ;  /* 0x000000000000094d */ /* 0x000fea0003800000 */
[----:B------:R-:W0:Y:S01]  /*00a0*/  LDCU.64 UR6, c[0x0][0x380] ;  /* 0x00007000ff0677ac */ /* 0x000e220008000a00 */
[----:B------:R-:W1:Y:S01]  /*00b0*/  LDCU.64 UR4, c[0x0][0x358] ;  /* 0x00006b00ff0477ac */ /* 0x000e620008000a00 */
[C---:B0-----:R-:W-:Y:S01]  /*00c0*/  LEA R2, P0, R0.reuse, UR6, 0x2 ;  /* 0x0000000600027c11 */ /* 0x041fe2000f8010ff */
[----:B------:R-:W0:Y:S03]  /*00d0*/  LDCU UR6, c[0x0][0x38c] ;  /* 0x00007180ff0677ac */ /* 0x000e260008000800 */
[----:B------:R-:W-:-:S05]  /*00e0*/  LEA.HI.X R3, R0, UR7, RZ, 0x2, P0 ;  /* 0x0000000700037c11 */ /* 0x000fca00080f14ff */
[----:B-1----:R-:W2:Y:S01]  /*00f0*/  LDG.E R0, desc[UR4][R2.64] ;  /* 0x0000000402007981 */ /* 0x002ea2000c1e1900 */
[----:B0-----:R-:W-:-:S05]  /*0100*/  I2FP.F32.S32 R5, UR6 ;  /* 0x0000000600057c45 */ /* 0x001fca0008201400 */
[----:B--2---:R-:W-:-:S05]  /*0110*/  FMUL R5, R0, R5 ;  /* 0x0000000500057220 */ /* 0x004fca0000400000 */
[----:B------:R-:W-:Y:S01]  /*0120*/  STG.E desc[UR4][R2.64], R5 ;  /* 0x0000000502007986 */ /* 0x000fe2000c101904 */
[----:B------:R-:W-:Y:S05]  /*0130*/  EXIT ;  /* 0x000000000000794d */ /* 0x000fea0003800000 */
.L_x_0:
[----:B------:R-:W-:-:S00]  /*0140*/  BRA `(.L_x_0) ;  /* 0xfffffffc00fc7947 */ /* 0x000fc0000383ffff */
[----:B------:R-:W-:-:S00]  /*0150*/  NOP ;  /* 0x0000000000007918 */ /* 0x000fc00000000000 */
        /* <DEDUP_REMOVED lines=10> */
.L_x_1:


//--------------------- .nv.shared.reserved.0     --------------------------
	.section	.nv.shared.reserved.0,"aw",@nobits
	.weak		__nv_reservedSMEM_offset_0_alias
	.size		__nv_reservedSMEM_offset_0_alias, 0, 64
	.other		__nv_reservedSMEM_offset_0_alias,@"STO_CUDA_RESERVED_SHARED STV_DEFAULT"
__nv_reservedSMEM_offset_0_alias:
	.zero		0
	.zero		64


//--------------------- .nv.constant0._Z19funcion_kernel_cudaPfii --------------------------
	.section	.nv.constant0._Z19funcion_kernel_cudaPfii,"a",@progbits
	.sectionflags	@""
	.align	4
.nv.constant0._Z19funcion_kernel_cudaPfii:
	.zero		912


//--------------------- SYMBOLS --------------------------

	.type		.nv.reservedSmem.offset0,@object
	.size		.nv.reservedSmem.offset0,0x4
